//
// Generated by NVIDIA NVVM Compiler
//
// Compiler Build ID: CL-36424714
// Cuda compilation tools, release 13.0, V13.0.88
// Based on NVVM 20.0.0
//

.version 9.0
.target sm_100
.address_size 64

	// .globl	_Z10mtxEncryptPfS_S_i
.extern .func  (.param .b32 func_retval0) vprintf
(
	.param .b64 vprintf_param_0,
	.param .b64 vprintf_param_1
)
;
.global .align 1 .b8 $str[25] = {10, 77, 117, 108, 116, 105, 112, 108, 121, 105, 110, 103, 32, 37, 102, 32, 98, 121, 32, 37, 102, 58, 32, 10};
.global .align 1 .b8 $str$1[12] = {80, 86, 97, 108, 117, 101, 58, 32, 37, 102, 10};
.global .align 1 .b8 $str$2[12] = {114, 101, 115, 117, 108, 116, 58, 32, 37, 102, 10};

.visible .entry _Z10mtxEncryptPfS_S_i(
	.param .u64 .ptr .align 1 _Z10mtxEncryptPfS_S_i_param_0,
	.param .u64 .ptr .align 1 _Z10mtxEncryptPfS_S_i_param_1,
	.param .u64 .ptr .align 1 _Z10mtxEncryptPfS_S_i_param_2,
	.param .u32 _Z10mtxEncryptPfS_S_i_param_3
)
{
	.local .align 16 .b8 	__local_depot0[16];
	.reg .b64 	%SP;
	.reg .b64 	%SPL;
	.reg .pred 	%p<10>;
	.reg .b32 	%r<105>;
	.reg .b32 	%f<69>;
	.reg .b64 	%rd<85>;
	.reg .b64 	%fd<33>;

	mov.u64 	%SPL, __local_depot0;
	cvta.local.u64 	%SP, %SPL;
	ld.param.u64 	%rd11, [_Z10mtxEncryptPfS_S_i_param_0];
	ld.param.u64 	%rd12, [_Z10mtxEncryptPfS_S_i_param_1];
	ld.param.u32 	%r37, [_Z10mtxEncryptPfS_S_i_param_3];
	cvta.to.global.u64 	%rd1, %rd12;
	cvta.to.global.u64 	%rd2, %rd11;
	add.u64 	%rd13, %SP, 0;
	add.u64 	%rd3, %SPL, 0;
	mov.u32 	%r1, %tid.x;
	mov.u32 	%r2, %tid.y;
	setp.lt.s32 	%p1, %r37, 1;
	mov.f32 	%f68, 0f00000000;
	@%p1 bra 	$L__BB0_12;
	mul.lo.s32 	%r3, %r37, %r2;
	and.b32  	%r4, %r37, 7;
	setp.lt.u32 	%p2, %r37, 8;
	mov.f32 	%f68, 0f00000000;
	mov.b32 	%r103, 0;
	@%p2 bra 	$L__BB0_4;
	and.b32  	%r39, %r37, 2147483640;
	neg.s32 	%r101, %r39;
	add.s32 	%r100, %r1, %r37;
	shl.b32 	%r7, %r37, 3;
	shl.b32 	%r40, %r37, 1;
	add.s32 	%r99, %r1, %r40;
	mad.lo.s32 	%r98, %r37, 3, %r1;
	shl.b32 	%r41, %r37, 2;
	add.s32 	%r97, %r1, %r41;
	mad.lo.s32 	%r96, %r37, 5, %r1;
	mad.lo.s32 	%r95, %r37, 6, %r1;
	mad.lo.s32 	%r94, %r37, 7, %r1;
	mul.wide.u32 	%rd14, %r1, 4;
	add.s64 	%rd84, %rd1, %rd14;
	mul.wide.u32 	%rd15, %r3, 4;
	add.s64 	%rd16, %rd15, %rd2;
	add.s64 	%rd83, %rd16, 16;
	mov.f32 	%f68, 0f00000000;
	mov.u64 	%rd17, $str;
$L__BB0_3:
	.pragma "nounroll";
	and.b32  	%r103, %r37, 2147483640;
	ld.global.f32 	%f17, [%rd83+-16];
	ld.global.f32 	%f18, [%rd84];
	cvt.f64.f32 	%fd1, %f17;
	cvt.f64.f32 	%fd2, %f18;
	st.local.v2.f64 	[%rd3], {%fd1, %fd2};
	cvta.global.u64 	%rd18, %rd17;
	{ // callseq 0, 0
	.param .b64 param0;
	st.param.b64 	[param0], %rd18;
	.param .b64 param1;
	st.param.b64 	[param1], %rd13;
	.param .b32 retval0;
	call.uni (retval0), 
	vprintf, 
	(
	param0, 
	param1
	);
	ld.param.b32 	%r42, [retval0];
	} // callseq 0
	fma.rn.f32 	%f19, %f17, %f18, %f68;
	ld.global.f32 	%f20, [%rd83+-12];
	mul.wide.u32 	%rd20, %r100, 4;
	add.s64 	%rd21, %rd1, %rd20;
	ld.global.f32 	%f21, [%rd21];
	cvt.f64.f32 	%fd3, %f20;
	cvt.f64.f32 	%fd4, %f21;
	st.local.v2.f64 	[%rd3], {%fd3, %fd4};
	{ // callseq 1, 0
	.param .b64 param0;
	st.param.b64 	[param0], %rd18;
	.param .b64 param1;
	st.param.b64 	[param1], %rd13;
	.param .b32 retval0;
	call.uni (retval0), 
	vprintf, 
	(
	param0, 
	param1
	);
	ld.param.b32 	%r44, [retval0];
	} // callseq 1
	fma.rn.f32 	%f22, %f20, %f21, %f19;
	ld.global.f32 	%f23, [%rd83+-8];
	mul.wide.u32 	%rd22, %r99, 4;
	add.s64 	%rd23, %rd1, %rd22;
	ld.global.f32 	%f24, [%rd23];
	cvt.f64.f32 	%fd5, %f23;
	cvt.f64.f32 	%fd6, %f24;
	st.local.v2.f64 	[%rd3], {%fd5, %fd6};
	{ // callseq 2, 0
	.param .b64 param0;
	st.param.b64 	[param0], %rd18;
	.param .b64 param1;
	st.param.b64 	[param1], %rd13;
	.param .b32 retval0;
	call.uni (retval0), 
	vprintf, 
	(
	param0, 
	param1
	);
	ld.param.b32 	%r46, [retval0];
	} // callseq 2
	fma.rn.f32 	%f25, %f23, %f24, %f22;
	ld.global.f32 	%f26, [%rd83+-4];
	mul.wide.u32 	%rd24, %r98, 4;
	add.s64 	%rd25, %rd1, %rd24;
	ld.global.f32 	%f27, [%rd25];
	cvt.f64.f32 	%fd7, %f26;
	cvt.f64.f32 	%fd8, %f27;
	st.local.v2.f64 	[%rd3], {%fd7, %fd8};
	{ // callseq 3, 0
	.param .b64 param0;
	st.param.b64 	[param0], %rd18;
	.param .b64 param1;
	st.param.b64 	[param1], %rd13;
	.param .b32 retval0;
	call.uni (retval0), 
	vprintf, 
	(
	param0, 
	param1
	);
	ld.param.b32 	%r48, [retval0];
	} // callseq 3
	fma.rn.f32 	%f28, %f26, %f27, %f25;
	ld.global.f32 	%f29, [%rd83];
	mul.wide.u32 	%rd26, %r97, 4;
	add.s64 	%rd27, %rd1, %rd26;
	ld.global.f32 	%f30, [%rd27];
	cvt.f64.f32 	%fd9, %f29;
	cvt.f64.f32 	%fd10, %f30;
	st.local.v2.f64 	[%rd3], {%fd9, %fd10};
	{ // callseq 4, 0
	.param .b64 param0;
	st.param.b64 	[param0], %rd18;
	.param .b64 param1;
	st.param.b64 	[param1], %rd13;
	.param .b32 retval0;
	call.uni (retval0), 
	vprintf, 
	(
	param0, 
	param1
	);
	ld.param.b32 	%r50, [retval0];
	} // callseq 4
	fma.rn.f32 	%f31, %f29, %f30, %f28;
	ld.global.f32 	%f32, [%rd83+4];
	mul.wide.u32 	%rd28, %r96, 4;
	add.s64 	%rd29, %rd1, %rd28;
	ld.global.f32 	%f33, [%rd29];
	cvt.f64.f32 	%fd11, %f32;
	cvt.f64.f32 	%fd12, %f33;
	st.local.v2.f64 	[%rd3], {%fd11, %fd12};
	{ // callseq 5, 0
	.param .b64 param0;
	st.param.b64 	[param0], %rd18;
	.param .b64 param1;
	st.param.b64 	[param1], %rd13;
	.param .b32 retval0;
	call.uni (retval0), 
	vprintf, 
	(
	param0, 
	param1
	);
	ld.param.b32 	%r52, [retval0];
	} // callseq 5
	fma.rn.f32 	%f34, %f32, %f33, %f31;
	ld.global.f32 	%f35, [%rd83+8];
	mul.wide.u32 	%rd30, %r95, 4;
	add.s64 	%rd31, %rd1, %rd30;
	ld.global.f32 	%f36, [%rd31];
	cvt.f64.f32 	%fd13, %f35;
	cvt.f64.f32 	%fd14, %f36;
	st.local.v2.f64 	[%rd3], {%fd13, %fd14};
	{ // callseq 6, 0
	.param .b64 param0;
	st.param.b64 	[param0], %rd18;
	.param .b64 param1;
	st.param.b64 	[param1], %rd13;
	.param .b32 retval0;
	call.uni (retval0), 
	vprintf, 
	(
	param0, 
	param1
	);
	ld.param.b32 	%r54, [retval0];
	} // callseq 6
	fma.rn.f32 	%f37, %f35, %f36, %f34;
	ld.global.f32 	%f38, [%rd83+12];
	mul.wide.u32 	%rd32, %r94, 4;
	add.s64 	%rd33, %rd1, %rd32;
	ld.global.f32 	%f39, [%rd33];
	cvt.f64.f32 	%fd15, %f38;
	cvt.f64.f32 	%fd16, %f39;
	st.local.v2.f64 	[%rd3], {%fd15, %fd16};
	{ // callseq 7, 0
	.param .b64 param0;
	st.param.b64 	[param0], %rd18;
	.param .b64 param1;
	st.param.b64 	[param1], %rd13;
	.param .b32 retval0;
	call.uni (retval0), 
	vprintf, 
	(
	param0, 
	param1
	);
	ld.param.b32 	%r56, [retval0];
	} // callseq 7
	fma.rn.f32 	%f68, %f38, %f39, %f37;
	add.s32 	%r101, %r101, 8;
	add.s32 	%r100, %r100, %r7;
	add.s32 	%r99, %r99, %r7;
	add.s32 	%r98, %r98, %r7;
	add.s32 	%r97, %r97, %r7;
	add.s32 	%r96, %r96, %r7;
	add.s32 	%r95, %r95, %r7;
	add.s32 	%r94, %r94, %r7;
	mul.wide.u32 	%rd34, %r7, 4;
	add.s64 	%rd84, %rd84, %rd34;
	add.s64 	%rd83, %rd83, 32;
	setp.ne.s32 	%p3, %r101, 0;
	@%p3 bra 	$L__BB0_3;
$L__BB0_4:
	setp.eq.s32 	%p4, %r4, 0;
	@%p4 bra 	$L__BB0_12;
	and.b32  	%r32, %r37, 3;
	setp.lt.u32 	%p5, %r4, 4;
	@%p5 bra 	$L__BB0_7;
	add.s32 	%r58, %r103, %r3;
	mul.wide.u32 	%rd35, %r58, 4;
	add.s64 	%rd36, %rd2, %rd35;
	ld.global.f32 	%f41, [%rd36];
	mad.lo.s32 	%r59, %r103, %r37, %r1;
	mul.wide.u32 	%rd37, %r59, 4;
	add.s64 	%rd38, %rd1, %rd37;
	ld.global.f32 	%f42, [%rd38];
	cvt.f64.f32 	%fd17, %f41;
	cvt.f64.f32 	%fd18, %f42;
	st.local.v2.f64 	[%rd3], {%fd17, %fd18};
	mov.u64 	%rd39, $str;
	cvta.global.u64 	%rd40, %rd39;
	add.u64 	%rd41, %SP, 0;
	{ // callseq 8, 0
	.param .b64 param0;
	st.param.b64 	[param0], %rd40;
	.param .b64 param1;
	st.param.b64 	[param1], %rd41;
	.param .b32 retval0;
	call.uni (retval0), 
	vprintf, 
	(
	param0, 
	param1
	);
	ld.param.b32 	%r60, [retval0];
	} // callseq 8
	fma.rn.f32 	%f43, %f41, %f42, %f68;
	cvt.u64.u32 	%rd42, %r3;
	cvt.u64.u32 	%rd43, %r103;
	add.s64 	%rd44, %rd43, %rd42;
	shl.b64 	%rd45, %rd44, 2;
	add.s64 	%rd46, %rd2, %rd45;
	ld.global.f32 	%f44, [%rd46+4];
	add.s32 	%r62, %r59, %r37;
	mul.wide.u32 	%rd47, %r62, 4;
	add.s64 	%rd48, %rd1, %rd47;
	ld.global.f32 	%f45, [%rd48];
	cvt.f64.f32 	%fd19, %f44;
	cvt.f64.f32 	%fd20, %f45;
	st.local.v2.f64 	[%rd3], {%fd19, %fd20};
	{ // callseq 9, 0
	.param .b64 param0;
	st.param.b64 	[param0], %rd40;
	.param .b64 param1;
	st.param.b64 	[param1], %rd41;
	.param .b32 retval0;
	call.uni (retval0), 
	vprintf, 
	(
	param0, 
	param1
	);
	ld.param.b32 	%r63, [retval0];
	} // callseq 9
	fma.rn.f32 	%f46, %f44, %f45, %f43;
	ld.global.f32 	%f47, [%rd46+8];
	add.s32 	%r65, %r62, %r37;
	mul.wide.u32 	%rd49, %r65, 4;
	add.s64 	%rd50, %rd1, %rd49;
	ld.global.f32 	%f48, [%rd50];
	cvt.f64.f32 	%fd21, %f47;
	cvt.f64.f32 	%fd22, %f48;
	st.local.v2.f64 	[%rd3], {%fd21, %fd22};
	{ // callseq 10, 0
	.param .b64 param0;
	st.param.b64 	[param0], %rd40;
	.param .b64 param1;
	st.param.b64 	[param1], %rd41;
	.param .b32 retval0;
	call.uni (retval0), 
	vprintf, 
	(
	param0, 
	param1
	);
	ld.param.b32 	%r66, [retval0];
	} // callseq 10
	fma.rn.f32 	%f49, %f47, %f48, %f46;
	ld.global.f32 	%f50, [%rd46+12];
	add.s32 	%r68, %r65, %r37;
	mul.wide.u32 	%rd51, %r68, 4;
	add.s64 	%rd52, %rd1, %rd51;
	ld.global.f32 	%f51, [%rd52];
	cvt.f64.f32 	%fd23, %f50;
	cvt.f64.f32 	%fd24, %f51;
	st.local.v2.f64 	[%rd3], {%fd23, %fd24};
	{ // callseq 11, 0
	.param .b64 param0;
	st.param.b64 	[param0], %rd40;
	.param .b64 param1;
	st.param.b64 	[param1], %rd41;
	.param .b32 retval0;
	call.uni (retval0), 
	vprintf, 
	(
	param0, 
	param1
	);
	ld.param.b32 	%r69, [retval0];
	} // callseq 11
	fma.rn.f32 	%f68, %f50, %f51, %f49;
	add.s32 	%r103, %r103, 4;
$L__BB0_7:
	setp.eq.s32 	%p6, %r32, 0;
	@%p6 bra 	$L__BB0_12;
	setp.eq.s32 	%p7, %r32, 1;
	@%p7 bra 	$L__BB0_10;
	add.s32 	%r71, %r103, %r3;
	mul.wide.u32 	%rd53, %r71, 4;
	add.s64 	%rd54, %rd2, %rd53;
	ld.global.f32 	%f53, [%rd54];
	mad.lo.s32 	%r72, %r103, %r37, %r1;
	mul.wide.u32 	%rd55, %r72, 4;
	add.s64 	%rd56, %rd1, %rd55;
	ld.global.f32 	%f54, [%rd56];
	cvt.f64.f32 	%fd25, %f53;
	cvt.f64.f32 	%fd26, %f54;
	st.local.v2.f64 	[%rd3], {%fd25, %fd26};
	mov.u64 	%rd57, $str;
	cvta.global.u64 	%rd58, %rd57;
	add.u64 	%rd59, %SP, 0;
	{ // callseq 12, 0
	.param .b64 param0;
	st.param.b64 	[param0], %rd58;
	.param .b64 param1;
	st.param.b64 	[param1], %rd59;
	.param .b32 retval0;
	call.uni (retval0), 
	vprintf, 
	(
	param0, 
	param1
	);
	ld.param.b32 	%r73, [retval0];
	} // callseq 12
	fma.rn.f32 	%f55, %f53, %f54, %f68;
	cvt.u64.u32 	%rd60, %r3;
	cvt.u64.u32 	%rd61, %r103;
	add.s64 	%rd62, %rd61, %rd60;
	shl.b64 	%rd63, %rd62, 2;
	add.s64 	%rd64, %rd2, %rd63;
	ld.global.f32 	%f56, [%rd64+4];
	add.s32 	%r75, %r72, %r37;
	mul.wide.u32 	%rd65, %r75, 4;
	add.s64 	%rd66, %rd1, %rd65;
	ld.global.f32 	%f57, [%rd66];
	cvt.f64.f32 	%fd27, %f56;
	cvt.f64.f32 	%fd28, %f57;
	st.local.v2.f64 	[%rd3], {%fd27, %fd28};
	{ // callseq 13, 0
	.param .b64 param0;
	st.param.b64 	[param0], %rd58;
	.param .b64 param1;
	st.param.b64 	[param1], %rd59;
	.param .b32 retval0;
	call.uni (retval0), 
	vprintf, 
	(
	param0, 
	param1
	);
	ld.param.b32 	%r76, [retval0];
	} // callseq 13
	fma.rn.f32 	%f68, %f56, %f57, %f55;
	add.s32 	%r103, %r103, 2;
$L__BB0_10:
	and.b32  	%r78, %r37, 1;
	setp.eq.b32 	%p8, %r78, 1;
	not.pred 	%p9, %p8;
	@%p9 bra 	$L__BB0_12;
	add.s32 	%r79, %r103, %r3;
	mul.wide.u32 	%rd67, %r79, 4;
	add.s64 	%rd68, %rd2, %rd67;
	ld.global.f32 	%f58, [%rd68];
	mad.lo.s32 	%r80, %r103, %r37, %r1;
	mul.wide.u32 	%rd69, %r80, 4;
	add.s64 	%rd70, %rd1, %rd69;
	ld.global.f32 	%f59, [%rd70];
	cvt.f64.f32 	%fd29, %f58;
	cvt.f64.f32 	%fd30, %f59;
	st.local.v2.f64 	[%rd3], {%fd29, %fd30};
	mov.u64 	%rd71, $str;
	cvta.global.u64 	%rd72, %rd71;
	add.u64 	%rd73, %SP, 0;
	{ // callseq 14, 0
	.param .b64 param0;
	st.param.b64 	[param0], %rd72;
	.param .b64 param1;
	st.param.b64 	[param1], %rd73;
	.param .b32 retval0;
	call.uni (retval0), 
	vprintf, 
	(
	param0, 
	param1
	);
	ld.param.b32 	%r81, [retval0];
	} // callseq 14
	fma.rn.f32 	%f68, %f58, %f59, %f68;
$L__BB0_12:
	ld.param.u64 	%rd82, [_Z10mtxEncryptPfS_S_i_param_2];
	cvta.to.global.u64 	%rd74, %rd82;
	cvt.f64.f32 	%fd31, %f68;
	st.local.f64 	[%rd3], %fd31;
	mov.u64 	%rd75, $str$1;
	cvta.global.u64 	%rd76, %rd75;
	add.u64 	%rd77, %SP, 0;
	{ // callseq 15, 0
	.param .b64 param0;
	st.param.b64 	[param0], %rd76;
	.param .b64 param1;
	st.param.b64 	[param1], %rd77;
	.param .b32 retval0;
	call.uni (retval0), 
	vprintf, 
	(
	param0, 
	param1
	);
	ld.param.b32 	%r83, [retval0];
	} // callseq 15
	cvt.rzi.s32.f32 	%r85, %f68;
	shr.s32 	%r86, %r85, 31;
	shr.u32 	%r87, %r86, 25;
	add.s32 	%r88, %r85, %r87;
	and.b32  	%r89, %r88, -128;
	sub.s32 	%r90, %r85, %r89;
	cvt.rn.f32.s32 	%f60, %r90;
	mad.lo.s32 	%r91, %r37, %r2, %r1;
	mul.wide.s32 	%rd78, %r91, 4;
	add.s64 	%rd79, %rd74, %rd78;
	st.global.f32 	[%rd79], %f60;
	cvt.f64.f32 	%fd32, %f60;
	st.local.f64 	[%rd3], %fd32;
	mov.u64 	%rd80, $str$2;
	cvta.global.u64 	%rd81, %rd80;
	{ // callseq 16, 0
	.param .b64 param0;
	st.param.b64 	[param0], %rd81;
	.param .b64 param1;
	st.param.b64 	[param1], %rd77;
	.param .b32 retval0;
	call.uni (retval0), 
	vprintf, 
	(
	param0, 
	param1
	);
	ld.param.b32 	%r92, [retval0];
	} // callseq 16
	ret;

}


// ===== COMPILED SASS (sm_100) =====

	.target	sm_100

	.elftype	@"ET_EXEC"


//--------------------- .note.nv.tkinfo           --------------------------
	.section	.note.nv.tkinfo,"",@"SHT_NOTE"
	.sectionflags	@"SHF_NOTE_NV_TKINFO"
	.tkinfo
        /*0018*/ 	.word	0x00000002
        /*0030*/ 	.string	""
        /*0030*/ 	.string	"ptxas"
        /*0030*/ 	.string	"Cuda compilation tools, release 13.0, V13.0.88"
        /*0030*/ 	.string	"Build cuda_13.0.r13.0/compiler.36424714_0"
        /*0030*/ 	.string	"-arch sm_100 -m 64 "



//--------------------- .note.nv.cuinfo           --------------------------
	.section	.note.nv.cuinfo,"",@"SHT_NOTE"
	.sectionflags	@"SHF_NOTE_NV_CUINFO"
        /*0018*/ 	.short	0x0002
        /*001a*/ 	.short	0x0064
        /*001c*/ 	.short	0x0082
	.zero		2


//--------------------- .nv.info                  --------------------------
	.section	.nv.info,"",@"SHT_CUDA_INFO"
	.align	4


	//----- nvinfo : EIATTR_REGCOUNT
	.align		4
        /*0000*/ 	.byte	0x04, 0x2f
        /*0002*/ 	.short	(.L_4 - .L_3)
	.align		4
.L_3:
        /*0004*/ 	.word	index@(_Z10mtxEncryptPfS_S_i)
        /*0008*/ 	.word	0x0000002a


	//----- nvinfo : EIATTR_FRAME_SIZE
	.align		4
.L_4:
        /*000c*/ 	.byte	0x04, 0x11
        /*000e*/ 	.short	(.L_6 - .L_5)
	.align		4
.L_5:
        /*0010*/ 	.word	index@(_Z10mtxEncryptPfS_S_i)
        /*0014*/ 	.word	0x00000010


	//----- nvinfo : EIATTR_MIN_STACK_SIZE
	.align		4
.L_6:
        /*0018*/ 	.byte	0x04, 0x12
        /*001a*/ 	.short	(.L_8 - .L_7)
	.align		4
.L_7:
        /*001c*/ 	.word	index@(_Z10mtxEncryptPfS_S_i)
        /*0020*/ 	.word	0x00000010
.L_8:


//--------------------- .nv.compat                --------------------------
	.section	.nv.compat,"",@"SHT_CUDA_COMPAT_INFO"
	.align	4
        /*0000*/ 	.byte	0x02, 0x09, 0x00, 0x00, 0x02, 0x02, 0x01, 0x00, 0x02, 0x05, 0x05, 0x00, 0x03, 0x07, 0x01, 0x01
        /*0010*/ 	.byte	0x02, 0x03, 0x00, 0x00, 0x02, 0x06, 0x01, 0x00, 0x04, 0x0b, 0x08, 0x00, 0x09, 0x00, 0x00, 0x00
        /*0020*/ 	.byte	0x00, 0x00, 0x00, 0x00


//--------------------- .nv.info._Z10mtxEncryptPfS_S_i --------------------------
	.section	.nv.info._Z10mtxEncryptPfS_S_i,"",@"SHT_CUDA_INFO"
	.sectionflags	@""
	.align	4


	//----- nvinfo : EIATTR_CUDA_API_VERSION
	.align		4
        /*0000*/ 	.byte	0x04, 0x37
        /*0002*/ 	.short	(.L_10 - .L_9)
.L_9:
        /*0004*/ 	.word	0x00000082


	//----- nvinfo : EIATTR_KPARAM_INFO
	.align		4
.L_10:
        /*0008*/ 	.byte	0x04, 0x17
        /*000a*/ 	.short	(.L_12 - .L_11)
.L_11:
        /*000c*/ 	.word	0x00000000
        /*0010*/ 	.short	0x0003
        /*0012*/ 	.short	0x0018
        /*0014*/ 	.byte	0x00, 0xf0, 0x11, 0x00


	//----- nvinfo : EIATTR_KPARAM_INFO
	.align		4
.L_12:
        /*0018*/ 	.byte	0x04, 0x17
        /*001a*/ 	.short	(.L_14 - .L_13)
.L_13:
        /*001c*/ 	.word	0x00000000
        /*0020*/ 	.short	0x0002
        /*0022*/ 	.short	0x0010
        /*0024*/ 	.byte	0x00, 0xf5, 0x21, 0x00


	//----- nvinfo : EIATTR_KPARAM_INFO
	.align		4
.L_14:
        /*0028*/ 	.byte	0x04, 0x17
        /*002a*/ 	.short	(.L_16 - .L_15)
.L_15:
        /*002c*/ 	.word	0x00000000
        /*0030*/ 	.short	0x0001
        /*0032*/ 	.short	0x0008
        /*0034*/ 	.byte	0x00, 0xf5, 0x21, 0x00


	//----- nvinfo : EIATTR_KPARAM_INFO
	.align		4
.L_16:
        /*0038*/ 	.byte	0x04, 0x17
        /*003a*/ 	.short	(.L_18 - .L_17)
.L_17:
        /*003c*/ 	.word	0x00000000
        /*0040*/ 	.short	0x0000
        /*0042*/ 	.short	0x0000
        /*0044*/ 	.byte	0x00, 0xf5, 0x21, 0x00


	//----- nvinfo : EIATTR_SPARSE_MMA_MASK
	.align		4
.L_18:
        /*0048*/ 	.byte	0x03, 0x50
        /*004a*/ 	.short	0x0000


	//----- nvinfo : EIATTR_MAXREG_COUNT
	.align		4
        /*004c*/ 	.byte	0x03, 0x1b
        /*004e*/ 	.short	0x00ff


	//----- nvinfo : EIATTR_EXTERNS
	.align		4
        /*0050*/ 	.byte	0x04, 0x0f
        /*0052*/ 	.short	(.L_20 - .L_19)


	//   ....[0]....
	.align		4
.L_19:
        /*0054*/ 	.word	index@(vprintf)


	//----- nvinfo : EIATTR_MERCURY_ISA_VERSION
	.align		4
.L_20:
        /*0058*/ 	.byte	0x03, 0x5f
        /*005a*/ 	.short	0x0101


	//----- nvinfo : EIATTR_VRC_CTA_INIT_COUNT
	.align		4
        /*005c*/ 	.byte	0x02, 0x4a
	.zero		1
	.zero		1


	//----- nvinfo : EIATTR_SYSCALL_OFFSETS
	.align		4
        /*0060*/ 	.byte	0x04, 0x46
        /*0062*/ 	.short	(.L_22 - .L_21)


	//   ....[0]....
.L_21:
        /*0064*/ 	.word	0x00000340


	//   ....[1]....
        /*0068*/ 	.word	0x00000450


	//   ....[2]....
        /*006c*/ 	.word	0x00000550


	//   ....[3]....
        /*0070*/ 	.word	0x00000650


	//   ....[4]....
        /*0074*/ 	.word	0x00000750


	//   ....[5]....
        /*0078*/ 	.word	0x00000850


	//   ....[6]....
        /*007c*/ 	.word	0x00000950


	//   ....[7]....
        /*0080*/ 	.word	0x00000a50


	//   ....[8]....
        /*0084*/ 	.word	0x00000d30


	//   ....[9]....
        /*0088*/ 	.word	0x00000ea0


	//   ....[10]....
        /*008c*/ 	.word	0x00000fc0


	//   ....[11]....
        /*0090*/ 	.word	0x000010e0


	//   ....[12]....
        /*0094*/ 	.word	0x00001290


	//   ....[13]....
        /*0098*/ 	.word	0x00001400


	//   ....[14]....
        /*009c*/ 	.word	0x000015a0


	//   ....[15]....
        /*00a0*/ 	.word	0x00001660


	//   ....[16]....
        /*00a4*/ 	.word	0x000017d0


	//----- nvinfo : EIATTR_EXIT_INSTR_OFFSETS
	.align		4
.L_22:
        /*00a8*/ 	.byte	0x04, 0x1c
        /*00aa*/ 	.short	(.L_24 - .L_23)


	//   ....[0]....
.L_23:
        /*00ac*/ 	.word	0x000017e0


	//----- nvinfo : EIATTR_CRS_STACK_SIZE
	.align		4
.L_24:
        /*00b0*/ 	.byte	0x04, 0x1e
        /*00b2*/ 	.short	(.L_26 - .L_25)
.L_25:
        /*00b4*/ 	.word	0x00000000


	//----- nvinfo : EIATTR_CBANK_PARAM_SIZE
	.align		4
.L_26:
        /*00b8*/ 	.byte	0x03, 0x19
        /*00ba*/ 	.short	0x001c


	//----- nvinfo : EIATTR_PARAM_CBANK
	.align		4
        /*00bc*/ 	.byte	0x04, 0x0a
        /*00be*/ 	.short	(.L_28 - .L_27)
	.align		4
.L_27:
        /*00c0*/ 	.word	index@(.nv.constant0._Z10mtxEncryptPfS_S_i)
        /*00c4*/ 	.short	0x0380
        /*00c6*/ 	.short	0x001c


	//----- nvinfo : EIATTR_SW_WAR
	.align		4
.L_28:
        /*00c8*/ 	.byte	0x04, 0x36
        /*00ca*/ 	.short	(.L_30 - .L_29)
.L_29:
        /*00cc*/ 	.word	0x00000008
.L_30:


//--------------------- .nv.callgraph             --------------------------
	.section	.nv.callgraph,"",@"SHT_CUDA_CALLGRAPH"
	.align	4
	.sectionentsize	8
	.align		4
        /*0000*/ 	.word	0x00000000
	.align		4
        /*0004*/ 	.word	0xffffffff
	.align		4
        /*0008*/ 	.word	index@(_Z10mtxEncryptPfS_S_i)
	.align		4
        /*000c*/ 	.word	index@(vprintf)
	.align		4
        /*0010*/ 	.word	0x00000000
	.align		4
        /*0014*/ 	.word	0xfffffffe
	.align		4
        /*0018*/ 	.word	0x00000000
	.align		4
        /*001c*/ 	.word	0xfffffffd
	.align		4
        /*0020*/ 	.word	0x00000000
	.align		4
        /*0024*/ 	.word	0xfffffffc


//--------------------- .nv.constant4             --------------------------
	.section	.nv.constant4,"a",@progbits
	.align	8
	.align		8
.nv.constant4:
        /*0000*/ 	.dword	vprintf
	.align		8
        /*0008*/ 	.dword	$str
	.align		8
        /*0010*/ 	.dword	$str$1
	.align		8
        /*0018*/ 	.dword	$str$2


//--------------------- .text._Z10mtxEncryptPfS_S_i --------------------------
	.section	.text._Z10mtxEncryptPfS_S_i,"ax",@progbits
	.align	128
        .global         _Z10mtxEncryptPfS_S_i
        .type           _Z10mtxEncryptPfS_S_i,@function
        .size           _Z10mtxEncryptPfS_S_i,(.L_x_23 - _Z10mtxEncryptPfS_S_i)
        .other          _Z10mtxEncryptPfS_S_i,@"STO_CUDA_ENTRY STV_DEFAULT"
_Z10mtxEncryptPfS_S_i:
.text._Z10mtxEncryptPfS_S_i:
[----:B------:R-:W0:Y:S08]  /*0000*/  LDC R1, c[0x0][0x37c] ;  /* 0x0000df00ff017b82 */ /* 0x000e300000000800 */
[----:B------:R-:W1:Y:S01]  /*0010*/  LDC R28, c[0x0][0x398] ;  /* 0x0000e600ff1c7b82 */ /* 0x000e620000000800 */
[----:B------:R-:W2:Y:S01]  /*0020*/  LDCU UR4, c[0x0][0x2f8] ;  /* 0x00005f00ff0477ac */ /* 0x000ea20008000800 */
[----:B------:R-:W3:Y:S01]  /*0030*/  S2R R23, SR_TID.X ;  /* 0x0000000000177919 */ /* 0x000ee20000002100 */
[----:B0-----:R-:W-:Y:S01]  /*0040*/  IADD3 R1, PT, PT, R1, -0x10, RZ ;  /* 0xfffffff001017810 */ /* 0x001fe20007ffe0ff */
[----:B------:R-:W-:Y:S01]  /*0050*/  IMAD.MOV.U32 R38, RZ, RZ, RZ ;  /* 0x000000ffff267224 */ /* 0x000fe200078e00ff */
[----:B------:R-:W0:Y:S01]  /*0060*/  LDCU UR5, c[0x0][0x2fc] ;  /* 0x00005f80ff0577ac */ /* 0x000e220008000800 */
[----:B------:R-:W4:Y:S01]  /*0070*/  S2R R3, SR_TID.Y ;  /* 0x0000000000037919 */ /* 0x000f220000002200 */
[----:B------:R-:W1:Y:S01]  /*0080*/  LDCU.64 UR36, c[0x0][0x358] ;  /* 0x00006b00ff2477ac */ /* 0x000e620008000a00 */
[----:B--2---:R-:W-:-:S04]  /*0090*/  IADD3 R2, P1, PT, R1, UR4, RZ ;  /* 0x0000000401027c10 */ /* 0x004fc8000ff3e0ff */
[----:B0-----:R-:W-:Y:S02]  /*00a0*/  IADD3.X R16, PT, PT, RZ, UR5, RZ, P1, !PT ;  /* 0x00000005ff107c10 */ /* 0x001fe40008ffe4ff */
[----:B-1----:R-:W-:-:S13]  /*00b0*/  ISETP.GE.AND P0, PT, R28, 0x1, PT ;  /* 0x000000011c00780c */ /* 0x002fda0003f06270 */
[----:B---34-:R-:W-:Y:S05]  /*00c0*/  @!P0 BRA `(.L_x_0) ;  /* 0x00000014003c8947 */ /* 0x018fea0003800000 */
[----:B------:R-:W-:Y:S01]  /*00d0*/  ISETP.GE.U32.AND P0, PT, R28, 0x8, PT ;  /* 0x000000081c00780c */ /* 0x000fe20003f06070 */
[----:B------:R-:W-:Y:S02]  /*00e0*/  HFMA2 R29, -RZ, RZ, 0, 0 ;  /* 0x00000000ff1d7431 */ /* 0x000fe400000001ff */
[----:B------:R-:W-:Y:S02]  /*00f0*/  IMAD R3, R3, R28, RZ ;  /* 0x0000001c03037224 */ /* 0x000fe400078e02ff */
[----:B------:R-:W-:-:S08]  /*0100*/  IMAD.MOV.U32 R38, RZ, RZ, RZ ;  /* 0x000000ffff267224 */ /* 0x000fd000078e00ff */
[----:B------:R-:W-:Y:S05]  /*0110*/  @!P0 BRA `(.L_x_1) ;  /* 0x00000008008c8947 */ /* 0x000fea0003800000 */
[----:B------:R-:W0:Y:S01]  /*0120*/  LDC.64 R4, c[0x0][0x380] ;  /* 0x0000e000ff047b82 */ /* 0x000e220000000a00 */
[C---:B------:R-:W-:Y:S01]  /*0130*/  LOP3.LUT R26, R28.reuse, 0x7ffffff8, RZ, 0xc0, !PT ;  /* 0x7ffffff81c1a7812 */ /* 0x040fe200078ec0ff */
[C-C-:B------:R-:W-:Y:S01]  /*0140*/  IMAD R24, R28.reuse, 0x2, R23.reuse ;  /* 0x000000021c187824 */ /* 0x140fe200078e0217 */
[----:B------:R-:W-:Y:S01]  /*0150*/  IADD3 R25, PT, PT, R23, R28, RZ ;  /* 0x0000001c17197210 */ /* 0x000fe20007ffe0ff */
[C-C-:B------:R-:W-:Y:S01]  /*0160*/  IMAD R17, R28.reuse, 0x3, R23.reuse ;  /* 0x000000031c117824 */ /* 0x140fe200078e0217 */
[C---:B------:R-:W-:Y:S01]  /*0170*/  LEA R18, R28.reuse, R23, 0x2 ;  /* 0x000000171c127211 */ /* 0x040fe200078e10ff */
[C-C-:B------:R-:W-:Y:S01]  /*0180*/  IMAD R19, R28.reuse, 0x5, R23.reuse ;  /* 0x000000051c137824 */ /* 0x140fe200078e0217 */
[----:B------:R-:W-:Y:S01]  /*0190*/  BSSY.RECONVERGENT B6, `(.L_x_1) ;  /* 0x000009b000067945 */ /* 0x000fe20003800200 */
[----:B------:R-:W1:Y:S01]  /*01a0*/  LDC.64 R32, c[0x0][0x388] ;  /* 0x0000e200ff207b82 */ /* 0x000e620000000a00 */
[----:B------:R-:W-:Y:S01]  /*01b0*/  IMAD R22, R28, 0x6, R23 ;  /* 0x000000061c167824 */ /* 0x000fe200078e0217 */
[----:B------:R-:W-:Y:S01]  /*01c0*/  MOV R38, RZ ;  /* 0x000000ff00267202 */ /* 0x000fe20000000f00 */
[----:B------:R-:W-:Y:S01]  /*01d0*/  IMAD.MOV R26, RZ, RZ, -R26 ;  /* 0x000000ffff1a7224 */ /* 0x000fe200078e0a1a */
[----:B------:R-:W2:Y:S01]  /*01e0*/  LDCU UR38, c[0x0][0x398] ;  /* 0x00007300ff2677ac */ /* 0x000ea20008000800 */
[----:B0-----:R-:W-:-:S03]  /*01f0*/  IMAD.WIDE.U32 R4, R3, 0x4, R4 ;  /* 0x0000000403047825 */ /* 0x001fc600078e0004 */
[----:B------:R-:W-:Y:S01]  /*0200*/  IADD3 R30, P0, PT, R4, 0x10, RZ ;  /* 0x00000010041e7810 */ /* 0x000fe20007f1e0ff */
[----:B-1----:R-:W-:-:S04]  /*0210*/  IMAD.WIDE.U32 R32, R23, 0x4, R32 ;  /* 0x0000000417207825 */ /* 0x002fc800078e0020 */
[C---:B------:R-:W-:Y:S02]  /*0220*/  IMAD R23, R28.reuse, 0x7, R23 ;  /* 0x000000071c177824 */ /* 0x040fe400078e0217 */
[----:B------:R-:W-:Y:S02]  /*0230*/  IMAD.X R31, RZ, RZ, R5, P0 ;  /* 0x000000ffff1f7224 */ /* 0x000fe400000e0605 */
[----:B--2---:R-:W-:-:S07]  /*0240*/  IMAD.SHL.U32 R28, R28, 0x8, RZ ;  /* 0x000000081c1c7824 */ /* 0x004fce00078e00ff */
.L_x_10:
[----:B------:R-:W2:Y:S04]  /*0250*/  LDG.E R36, desc[UR36][R32.64] ;  /* 0x0000002420247981 */ /* 0x000ea8000c1e1900 */
[----:B------:R-:W3:Y:S01]  /*0260*/  LDG.E R37, desc[UR36][R30.64+-0x10] ;  /* 0xfffff0241e257981 */ /* 0x000ee2000c1e1900 */
[----:B------:R-:W-:Y:S01]  /*0270*/  MOV R12, 0x0 ;  /* 0x00000000000c7802 */ /* 0x000fe20000000f00 */
[----:B------:R-:W0:Y:S01]  /*0280*/  LDCU.64 UR4, c[0x4][0x8] ;  /* 0x01000100ff0477ac */ /* 0x000e220008000a00 */
[----:B------:R-:W-:Y:S01]  /*0290*/  MOV R6, R2 ;  /* 0x0000000200067202 */ /* 0x000fe20000000f00 */
[----:B------:R-:W-:Y:S01]  /*02a0*/  IMAD.MOV.U32 R7, RZ, RZ, R16 ;  /* 0x000000ffff077224 */ /* 0x000fe200078e0010 */
[----:B------:R-:W-:Y:S02]  /*02b0*/  ULOP3.LUT UR6, UR38, 0x7ffffff8, URZ, 0xc0, !UPT ;  /* 0x7ffffff826067892 */ /* 0x000fe4000f8ec0ff */
[----:B------:R-:W1:Y:S04]  /*02c0*/  LDC.64 R12, c[0x4][R12] ;  /* 0x010000000c0c7b82 */ /* 0x000e680000000a00 */
[----:B------:R-:W-:-:S02]  /*02d0*/  MOV R29, UR6 ;  /* 0x00000006001d7c02 */ /* 0x000fc40008000f00 */
[----:B0-----:R-:W-:Y:S01]  /*02e0*/  MOV R4, UR4 ;  /* 0x0000000400047c02 */ /* 0x001fe20008000f00 */
[----:B------:R-:W-:Y:S01]  /*02f0*/  IMAD.U32 R5, RZ, RZ, UR5 ;  /* 0x00000005ff057e24 */ /* 0x000fe2000f8e00ff */
[----:B--2---:R-:W-:Y:S08]  /*0300*/  F2F.F64.F32 R10, R36 ;  /* 0x00000024000a7310 */ /* 0x004ff00000201800 */
[----:B---3--:R-:W0:Y:S02]  /*0310*/  F2F.F64.F32 R8, R37 ;  /* 0x0000002500087310 */ /* 0x008e240000201800 */
[----:B01----:R0:W-:Y:S02]  /*0320*/  STL.128 [R1], R8 ;  /* 0x0000000801007387 */ /* 0x0031e40000100c00 */
[----:B------:R-:W-:-:S07]  /*0330*/  LEPC R20, `(.L_x_2) ;  /* 0x000000001014794e */ /* 0x000fce0000000000 */
[----:B0-----:R-:W-:Y:S05]  /*0340*/  CALL.ABS.NOINC R12 ;  /* 0x000000000c007343 */ /* 0x001fea0003c00000 */
.L_x_2:
[----:B------:R-:W0:Y:S01]  /*0350*/  LDC.64 R14, c[0x0][0x388] ;  /* 0x0000e200ff0e7b82 */ /* 0x000e220000000a00 */
[----:B------:R-:W2:Y:S01]  /*0360*/  LDG.E R35, desc[UR36][R30.64+-0xc] ;  /* 0xfffff4241e237981 */ /* 0x000ea2000c1e1900 */
[----:B------:R-:W1:Y:S01]  /*0370*/  LDCU.64 UR4, c[0x4][0x8] ;  /* 0x01000100ff0477ac */ /* 0x000e620008000a00 */
[----:B0-----:R-:W-:-:S05]  /*0380*/  IMAD.WIDE.U32 R14, R25, 0x4, R14 ;  /* 0x00000004190e7825 */ /* 0x001fca00078e000e */
[----:B------:R-:W3:Y:S01]  /*0390*/  LDG.E R34, desc[UR36][R14.64] ;  /* 0x000000240e227981 */ /* 0x000ee2000c1e1900 */
[----:B------:R-:W-:-:S04]  /*03a0*/  MOV R27, 0x0 ;  /* 0x00000000001b7802 */ /* 0x000fc80000000f00 */
[----:B------:R0:W4:Y:S01]  /*03b0*/  LDC.64 R12, c[0x4][R27] ;  /* 0x010000001b0c7b82 */ /* 0x0001220000000a00 */
[----:B------:R-:W-:Y:S01]  /*03c0*/  FFMA R38, R37, R36, R38 ;  /* 0x0000002425267223 */ /* 0x000fe20000000026 */
[----:B-1----:R-:W-:Y:S01]  /*03d0*/  IMAD.U32 R4, RZ, RZ, UR4 ;  /* 0x00000004ff047e24 */ /* 0x002fe2000f8e00ff */
[----:B------:R-:W-:Y:S01]  /*03e0*/  MOV R5, UR5 ;  /* 0x0000000500057c02 */ /* 0x000fe20008000f00 */
[----:B------:R-:W-:Y:S01]  /*03f0*/  IMAD.MOV.U32 R6, RZ, RZ, R2 ;  /* 0x000000ffff067224 */ /* 0x000fe200078e0002 */
[----:B------:R-:W-:Y:S01]  /*0400*/  MOV R7, R16 ;  /* 0x0000001000077202 */ /* 0x000fe20000000f00 */
[----:B--2---:R-:W-:Y:S08]  /*0410*/  F2F.F64.F32 R8, R35 ;  /* 0x0000002300087310 */ /* 0x004ff00000201800 */
[----:B---3--:R-:W1:Y:S02]  /*0420*/  F2F.F64.F32 R10, R34 ;  /* 0x00000022000a7310 */ /* 0x008e640000201800 */
[----:B-1--4-:R0:W-:Y:S02]  /*0430*/  STL.128 [R1], R8 ;  /* 0x0000000801007387 */ /* 0x0121e40000100c00 */
[----:B------:R-:W-:-:S07]  /*0440*/  LEPC R20, `(.L_x_3) ;  /* 0x000000001014794e */ /* 0x000fce0000000000 */
[----:B0-----:R-:W-:Y:S05]  /*0450*/  CALL.ABS.NOINC R12 ;  /* 0x000000000c007343 */ /* 0x001fea0003c00000 */
.L_x_3:
[----:B------:R-:W0:Y:S01]  /*0460*/  LDC.64 R14, c[0x0][0x388] ;  /* 0x0000e200ff0e7b82 */ /* 0x000e220000000a00 */
[----:B------:R-:W2:Y:S01]  /*0470*/  LDG.E R37, desc[UR36][R30.64+-0x8] ;  /* 0xfffff8241e257981 */ /* 0x000ea2000c1e1900 */
[----:B------:R-:W1:Y:S01]  /*0480*/  LDCU.64 UR4, c[0x4][0x8] ;  /* 0x01000100ff0477ac */ /* 0x000e620008000a00 */
[----:B0-----:R-:W-:-:S05]  /*0490*/  IMAD.WIDE.U32 R14, R24, 0x4, R14 ;  /* 0x00000004180e7825 */ /* 0x001fca00078e000e */
[----:B------:R-:W3:Y:S01]  /*04a0*/  LDG.E R36, desc[UR36][R14.64] ;  /* 0x000000240e247981 */ /* 0x000ee2000c1e1900 */
        /* <DEDUP_REMOVED lines=11> */
.L_x_4:
        /* <DEDUP_REMOVED lines=16> */
.L_x_5:
        /* <DEDUP_REMOVED lines=16> */
.L_x_6:
        /* <DEDUP_REMOVED lines=16> */
.L_x_7:
        /* <DEDUP_REMOVED lines=16> */
.L_x_8:
[----:B------:R-:W0:Y:S01]  /*0960*/  LDC.64 R38, c[0x0][0x388] ;  /* 0x0000e200ff267b82 */ /* 0x000e220000000a00 */
[----:B------:R-:W2:Y:S01]  /*0970*/  LDG.E R35, desc[UR36][R30.64+0xc] ;  /* 0x00000c241e237981 */ /* 0x000ea2000c1e1900 */
[----:B------:R-:W1:Y:S01]  /*0980*/  LDCU.64 UR4, c[0x4][0x8] ;  /* 0x01000100ff0477ac */ /* 0x000e620008000a00 */
[----:B0-----:R-:W-:-:S06]  /*0990*/  IMAD.WIDE.U32 R38, R23, 0x4, R38 ;  /* 0x0000000417267825 */ /* 0x001fcc00078e0026 */
        /* <DEDUP_REMOVED lines=12> */
.L_x_9:
[----:B------:R-:W-:Y:S01]  /*0a60*/  IADD3 R30, P0, PT, R30, 0x20, RZ ;  /* 0x000000201e1e7810 */ /* 0x000fe20007f1e0ff */
[----:B------:R-:W-:Y:S02]  /*0a70*/  VIADD R26, R26, 0x8 ;  /* 0x000000081a1a7836 */ /* 0x000fe40000000000 */
[----:B------:R-:W-:Y:S01]  /*0a80*/  FFMA R38, R35, R38, R34 ;  /* 0x0000002623267223 */ /* 0x000fe20000000022 */
[C---:B------:R-:W-:Y:S01]  /*0a90*/  IMAD.IADD R25, R28.reuse, 0x1, R25 ;  /* 0x000000011c197824 */ /* 0x040fe200078e0219 */
[----:B------:R-:W-:Y:S01]  /*0aa0*/  IADD3.X R31, PT, PT, RZ, R31, RZ, P0, !PT ;  /* 0x0000001fff1f7210 */ /* 0x000fe200007fe4ff */
[----:B------:R-:W-:Y:S01]  /*0ab0*/  IMAD.IADD R17, R28, 0x1, R17 ;  /* 0x000000011c117824 */ /* 0x000fe200078e0211 */
[----:B------:R-:W-:Y:S01]  /*0ac0*/  ISETP.NE.AND P0, PT, R26, RZ, PT ;  /* 0x000000ff1a00720c */ /* 0x000fe20003f05270 */
[C---:B------:R-:W-:Y:S01]  /*0ad0*/  IMAD.IADD R19, R28.reuse, 0x1, R19 ;  /* 0x000000011c137824 */ /* 0x040fe200078e0213 */
[C---:B------:R-:W-:Y:S01]  /*0ae0*/  IADD3 R24, PT, PT, R28.reuse, R24, RZ ;  /* 0x000000181c187210 */ /* 0x040fe20007ffe0ff */
[C---:B------:R-:W-:Y:S01]  /*0af0*/  IMAD.IADD R23, R28.reuse, 0x1, R23 ;  /* 0x000000011c177824 */ /* 0x040fe200078e0217 */
[C---:B------:R-:W-:Y:S01]  /*0b00*/  IADD3 R18, PT, PT, R28.reuse, R18, RZ ;  /* 0x000000121c127210 */ /* 0x040fe20007ffe0ff */
[C---:B------:R-:W-:Y:S01]  /*0b10*/  IMAD.WIDE.U32 R32, R28.reuse, 0x4, R32 ;  /* 0x000000041c207825 */ /* 0x040fe200078e0020 */
[----:B------:R-:W-:-:S07]  /*0b20*/  IADD3 R22, PT, PT, R28, R22, RZ ;  /* 0x000000161c167210 */ /* 0x000fce0007ffe0ff */
[----:B------:R-:W-:Y:S05]  /*0b30*/  @P0 BRA `(.L_x_10) ;  /* 0xfffffff400c40947 */ /* 0x000fea000383ffff */
[----:B------:R-:W-:Y:S05]  /*0b40*/  BSYNC.RECONVERGENT B6 ;  /* 0x0000000000067941 */ /* 0x000fea0003800200 */
.L_x_1:
[----:B------:R-:W0:Y:S02]  /*0b50*/  LDCU UR4, c[0x0][0x398] ;  /* 0x00007300ff0477ac */ /* 0x000e240008000800 */
[----:B0-----:R-:W-:-:S04]  /*0b60*/  ULOP3.LUT UR5, UR4, 0x7, URZ, 0xc0, !UPT ;  /* 0x0000000704057892 */ /* 0x001fc8000f8ec0ff */
[----:B------:R-:W-:-:S09]  /*0b70*/  UISETP.NE.AND UP0, UPT, UR5, URZ, UPT ;  /* 0x000000ff0500728c */ /* 0x000fd2000bf05270 */
[----:B------:R-:W-:Y:S05]  /*0b80*/  BRA.U !UP0, `(.L_x_0) ;  /* 0x00000009088c7547 */ /* 0x000fea000b800000 */
[----:B------:R-:W0:Y:S01]  /*0b90*/  S2R R22, SR_TID.Y ;  /* 0x0000000000167919 */ /* 0x000e220000002200 */
[----:B------:R-:W1:Y:S01]  /*0ba0*/  LDC R26, c[0x0][0x398] ;  /* 0x0000e600ff1a7b82 */ /* 0x000e620000000800 */
[----:B------:R-:W-:Y:S01]  /*0bb0*/  UISETP.GE.U32.AND UP0, UPT, UR5, 0x4, UPT ;  /* 0x000000040500788c */ /* 0x000fe2000bf06070 */
[----:B------:R-:W2:Y:S01]  /*0bc0*/  S2R R18, SR_TID.X ;  /* 0x0000000000127919 */ /* 0x000ea20000002100 */
[----:B-1----:R-:W-:Y:S01]  /*0bd0*/  LOP3.LUT R19, R26, 0x3, RZ, 0xc0, !PT ;  /* 0x000000031a137812 */ /* 0x002fe200078ec0ff */
[----:B0-----:R-:W-:-:S06]  /*0be0*/  IMAD R22, R22, UR4, RZ ;  /* 0x0000000416167c24 */ /* 0x001fcc000f8e02ff */
[----:B--2---:R-:W-:Y:S05]  /*0bf0*/  BRA.U !UP0, `(.L_x_11) ;  /* 0x0000000508447547 */ /* 0x004fea000b800000 */
[----:B------:R-:W0:Y:S01]  /*0c00*/  LDC.64 R14, c[0x0][0x380] ;  /* 0x0000e000ff0e7b82 */ /* 0x000e220000000a00 */
[----:B------:R-:W-:Y:S01]  /*0c10*/  IADD3 R3, PT, PT, R22, R29, RZ ;  /* 0x0000001d16037210 */ /* 0x000fe20007ffe0ff */
[----:B------:R-:W-:-:S06]  /*0c20*/  IMAD R26, R29, R26, R18 ;  /* 0x0000001a1d1a7224 */ /* 0x000fcc00078e0212 */
[----:B------:R-:W1:Y:S01]  /*0c30*/  LDC.64 R20, c[0x0][0x388] ;  /* 0x0000e200ff147b82 */ /* 0x000e620000000a00 */
[----:B------:R-:W-:Y:S01]  /*0c40*/  MOV R17, 0x0 ;  /* 0x0000000000117802 */ /* 0x000fe20000000f00 */
[----:B------:R-:W2:Y:S01]  /*0c50*/  LDCU.64 UR4, c[0x4][0x8] ;  /* 0x01000100ff0477ac */ /* 0x000ea20008000a00 */
[----:B0-----:R-:W-:-:S05]  /*0c60*/  IMAD.WIDE.U32 R14, R3, 0x4, R14 ;  /* 0x00000004030e7825 */ /* 0x001fca00078e000e */
[----:B------:R-:W3:Y:S01]  /*0c70*/  LDG.E R27, desc[UR36][R14.64] ;  /* 0x000000240e1b7981 */ /* 0x000ee2000c1e1900 */
[----:B-1----:R-:W-:-:S05]  /*0c80*/  IMAD.WIDE.U32 R20, R26, 0x4, R20 ;  /* 0x000000041a147825 */ /* 0x002fca00078e0014 */
[----:B------:R-:W4:Y:S01]  /*0c90*/  LDG.E R23, desc[UR36][R20.64] ;  /* 0x0000002414177981 */ /* 0x000f22000c1e1900 */
[----:B------:R0:W1:Y:S01]  /*0ca0*/  LDC.64 R12, c[0x4][R17] ;  /* 0x01000000110c7b82 */ /* 0x0000620000000a00 */
[----:B--2---:R-:W-:Y:S01]  /*0cb0*/  IMAD.U32 R4, RZ, RZ, UR4 ;  /* 0x00000004ff047e24 */ /* 0x004fe2000f8e00ff */
[----:B------:R-:W-:Y:S01]  /*0cc0*/  MOV R5, UR5 ;  /* 0x0000000500057c02 */ /* 0x000fe20008000f00 */
[----:B------:R-:W-:Y:S01]  /*0cd0*/  IMAD.MOV.U32 R6, RZ, RZ, R2 ;  /* 0x000000ffff067224 */ /* 0x000fe200078e0002 */
[----:B------:R-:W-:Y:S01]  /*0ce0*/  MOV R7, R16 ;  /* 0x0000001000077202 */ /* 0x000fe20000000f00 */
[----:B---3--:R-:W-:Y:S08]  /*0cf0*/  F2F.F64.F32 R8, R27 ;  /* 0x0000001b00087310 */ /* 0x008ff00000201800 */
[----:B----4-:R-:W2:Y:S02]  /*0d00*/  F2F.F64.F32 R10, R23 ;  /* 0x00000017000a7310 */ /* 0x010ea40000201800 */
[----:B-12---:R0:W-:Y:S02]  /*0d10*/  STL.128 [R1], R8 ;  /* 0x0000000801007387 */ /* 0x0061e40000100c00 */
[----:B------:R-:W-:-:S07]  /*0d20*/  LEPC R20, `(.L_x_12) ;  /* 0x000000001014794e */ /* 0x000fce0000000000 */
[----:B0-----:R-:W-:Y:S05]  /*0d30*/  CALL.ABS.NOINC R12 ;  /* 0x000000000c007343 */ /* 0x001fea0003c00000 */
.L_x_12:
[----:B------:R-:W0:Y:S01]  /*0d40*/  LDC.64 R14, c[0x0][0x388] ;  /* 0x0000e200ff0e7b82 */ /* 0x000e220000000a00 */
[----:B------:R-:W1:Y:S01]  /*0d50*/  LDCU UR6, c[0x0][0x398] ;  /* 0x00007300ff0677ac */ /* 0x000e620008000800 */
[----:B------:R-:W-:Y:S01]  /*0d60*/  IADD3 R0, P0, PT, R22, R29, RZ ;  /* 0x0000001d16007210 */ /* 0x000fe20007f1e0ff */
[----:B------:R-:W2:Y:S03]  /*0d70*/  LDCU.64 UR4, c[0x0][0x380] ;  /* 0x00007000ff0477ac */ /* 0x000ea60008000a00 */
[----:B------:R-:W-:Y:S01]  /*0d80*/  IADD3.X R3, PT, PT, RZ, RZ, RZ, P0, !PT ;  /* 0x000000ffff037210 */ /* 0x000fe200007fe4ff */
[----:B-1----:R-:W-:Y:S01]  /*0d90*/  VIADD R26, R26, UR6 ;  /* 0x000000061a1a7c36 */ /* 0x002fe20008000000 */
[----:B--2---:R-:W-:-:S03]  /*0da0*/  LEA R30, P0, R0, UR4, 0x2 ;  /* 0x00000004001e7c11 */ /* 0x004fc6000f8010ff */
[----:B0-----:R-:W-:Y:S01]  /*0db0*/  IMAD.WIDE.U32 R14, R26, 0x4, R14 ;  /* 0x000000041a0e7825 */ /* 0x001fe200078e000e */
[----:B------:R-:W-:Y:S01]  /*0dc0*/  LEA.HI.X R31, R0, UR5, R3, 0x2, P0 ;  /* 0x00000005001f7c11 */ /* 0x000fe200080f1403 */
[----:B------:R0:W1:Y:S03]  /*0dd0*/  LDC.64 R12, c[0x4][R17] ;  /* 0x01000000110c7b82 */ /* 0x0000660000000a00 */
[----:B------:R-:W2:Y:S01]  /*0de0*/  LDG.E R24, desc[UR36][R14.64] ;  /* 0x000000240e187981 */ /* 0x000ea2000c1e1900 */
[----:B------:R-:W3:Y:S03]  /*0df0*/  LDCU.64 UR4, c[0x4][0x8] ;  /* 0x01000100ff0477ac */ /* 0x000ee60008000a00 */
[----:B------:R-:W4:Y:S01]  /*0e00*/  LDG.E R25, desc[UR36][R30.64+0x4] ;  /* 0x000004241e197981 */ /* 0x000f22000c1e1900 */
[----:B------:R-:W-:Y:S01]  /*0e10*/  FFMA R38, R27, R23, R38 ;  /* 0x000000171b267223 */ /* 0x000fe20000000026 */
[----:B------:R-:W-:Y:S01]  /*0e20*/  IMAD.MOV.U32 R6, RZ, RZ, R2 ;  /* 0x000000ffff067224 */ /* 0x000fe200078e0002 */
[----:B------:R-:W-:Y:S01]  /*0e30*/  MOV R7, R16 ;  /* 0x0000001000077202 */ /* 0x000fe20000000f00 */
[----:B---3--:R-:W-:Y:S01]  /*0e40*/  IMAD.U32 R4, RZ, RZ, UR4 ;  /* 0x00000004ff047e24 */ /* 0x008fe2000f8e00ff */
[----:B------:R-:W-:Y:S01]  /*0e50*/  MOV R5, UR5 ;  /* 0x0000000500057c02 */ /* 0x000fe20008000f00 */
[----:B--2---:R-:W-:Y:S08]  /*0e60*/  F2F.F64.F32 R10, R24 ;  /* 0x00000018000a7310 */ /* 0x004ff00000201800 */
[----:B----4-:R-:W2:Y:S02]  /*0e70*/  F2F.F64.F32 R8, R25 ;  /* 0x0000001900087310 */ /* 0x010ea40000201800 */
[----:B-12---:R0:W-:Y:S02]  /*0e80*/  STL.128 [R1], R8 ;  /* 0x0000000801007387 */ /* 0x0061e40000100c00 */
[----:B------:R-:W-:-:S07]  /*0e90*/  LEPC R20, `(.L_x_13) ;  /* 0x000000001014794e */ /* 0x000fce0000000000 */
[----:B0-----:R-:W-:Y:S05]  /*0ea0*/  CALL.ABS.NOINC R12 ;  /* 0x000000000c007343 */ /* 0x001fea0003c00000 */
.L_x_13:
[----:B------:R-:W0:Y:S01]  /*0eb0*/  LDC.64 R14, c[0x0][0x388] ;  /* 0x0000e200ff0e7b82 */ /* 0x000e220000000a00 */
[----:B------:R-:W1:Y:S01]  /*0ec0*/  LDCU UR4, c[0x0][0x398] ;  /* 0x00007300ff0477ac */ /* 0x000e620008000800 */
[----:B------:R-:W2:Y:S01]  /*0ed0*/  LDG.E R23, desc[UR36][R30.64+0x8] ;  /* 0x000008241e177981 */ /* 0x000ea2000c1e1900 */
[----:B-1----:R-:W-:-:S05]  /*0ee0*/  VIADD R27, R26, UR4 ;  /* 0x000000041a1b7c36 */ /* 0x002fca0008000000 */
[----:B------:R1:W3:Y:S01]  /*0ef0*/  LDC.64 R12, c[0x4][R17] ;  /* 0x01000000110c7b82 */ /* 0x0002e20000000a00 */
[----:B------:R-:W4:Y:S01]  /*0f00*/  LDCU.64 UR4, c[0x4][0x8] ;  /* 0x01000100ff0477ac */ /* 0x000f220008000a00 */
[----:B0-----:R-:W-:-:S05]  /*0f10*/  IMAD.WIDE.U32 R14, R27, 0x4, R14 ;  /* 0x000000041b0e7825 */ /* 0x001fca00078e000e */
[----:B------:R-:W5:Y:S01]  /*0f20*/  LDG.E R26, desc[UR36][R14.64] ;  /* 0x000000240e1a7981 */ /* 0x000f62000c1e1900 */
[----:B------:R-:W-:Y:S01]  /*0f30*/  FFMA R38, R25, R24, R38 ;  /* 0x0000001819267223 */ /* 0x000fe20000000026 */
[----:B------:R-:W-:Y:S01]  /*0f40*/  MOV R6, R2 ;  /* 0x0000000200067202 */ /* 0x000fe20000000f00 */
[----:B------:R-:W-:Y:S01]  /*0f50*/  IMAD.MOV.U32 R7, RZ, RZ, R16 ;  /* 0x000000ffff077224 */ /* 0x000fe200078e0010 */
[----:B----4-:R-:W-:Y:S01]  /*0f60*/  MOV R4, UR4 ;  /* 0x0000000400047c02 */ /* 0x010fe20008000f00 */
[----:B------:R-:W-:Y:S01]  /*0f70*/  IMAD.U32 R5, RZ, RZ, UR5 ;  /* 0x00000005ff057e24 */ /* 0x000fe2000f8e00ff */
[----:B--2---:R-:W-:Y:S08]  /*0f80*/  F2F.F64.F32 R8, R23 ;  /* 0x0000001700087310 */ /* 0x004ff00000201800 */
[----:B-----5:R-:W0:Y:S02]  /*0f90*/  F2F.F64.F32 R10, R26 ;  /* 0x0000001a000a7310 */ /* 0x020e240000201800 */
[----:B0--3--:R1:W-:Y:S02]  /*0fa0*/  STL.128 [R1], R8 ;  /* 0x0000000801007387 */ /* 0x0093e40000100c00 */
[----:B------:R-:W-:-:S07]  /*0fb0*/  LEPC R20, `(.L_x_14) ;  /* 0x000000001014794e */ /* 0x000fce0000000000 */
[----:B-1----:R-:W-:Y:S05]  /*0fc0*/  CALL.ABS.NOINC R12 ;  /* 0x000000000c007343 */ /* 0x002fea0003c00000 */
.L_x_14:
[----:B------:R-:W0:Y:S01]  /*0fd0*/  LDC.64 R14, c[0x0][0x388] ;  /* 0x0000e200ff0e7b82 */ /* 0x000e220000000a00 */
[----:B------:R-:W1:Y:S01]  /*0fe0*/  LDCU UR4, c[0x0][0x398] ;  /* 0x00007300ff0477ac */ /* 0x000e620008000800 */
[----:B------:R-:W2:Y:S01]  /*0ff0*/  LDG.E R30, desc[UR36][R30.64+0xc] ;  /* 0x00000c241e1e7981 */ /* 0x000ea2000c1e1900 */
[----:B-1----:R-:W-:-:S05]  /*1000*/  IADD3 R27, PT, PT, R27, UR4, RZ ;  /* 0x000000041b1b7c10 */ /* 0x002fca000fffe0ff */
[----:B------:R1:W3:Y:S01]  /*1010*/  LDC.64 R12, c[0x4][R17] ;  /* 0x01000000110c7b82 */ /* 0x0002e20000000a00 */
[----:B------:R-:W4:Y:S01]  /*1020*/  LDCU.64 UR4, c[0x4][0x8] ;  /* 0x01000100ff0477ac */ /* 0x000f220008000a00 */
[----:B0-----:R-:W-:-:S05]  /*1030*/  IMAD.WIDE.U32 R14, R27, 0x4, R14 ;  /* 0x000000041b0e7825 */ /* 0x001fca00078e000e */
[----:B------:R-:W5:Y:S01]  /*1040*/  LDG.E R24, desc[UR36][R14.64] ;  /* 0x000000240e187981 */ /* 0x000f62000c1e1900 */
[----:B------:R-:W-:Y:S01]  /*1050*/  FFMA R23, R23, R26, R38 ;  /* 0x0000001a17177223 */ /* 0x000fe20000000026 */
[----:B------:R-:W-:Y:S01]  /*1060*/  IMAD.MOV.U32 R6, RZ, RZ, R2 ;  /* 0x000000ffff067224 */ /* 0x000fe200078e0002 */
[----:B------:R-:W-:Y:S01]  /*1070*/  MOV R7, R16 ;  /* 0x0000001000077202 */ /* 0x000fe20000000f00 */
[----:B----4-:R-:W-:Y:S01]  /*1080*/  IMAD.U32 R4, RZ, RZ, UR4 ;  /* 0x00000004ff047e24 */ /* 0x010fe2000f8e00ff */
[----:B------:R-:W-:Y:S01]  /*1090*/  MOV R5, UR5 ;  /* 0x0000000500057c02 */ /* 0x000fe20008000f00 */
[----:B--2---:R-:W-:Y:S08]  /*10a0*/  F2F.F64.F32 R8, R30 ;  /* 0x0000001e00087310 */ /* 0x004ff00000201800 */
[----:B-----5:R-:W0:Y:S02]  /*10b0*/  F2F.F64.F32 R10, R24 ;  /* 0x00000018000a7310 */ /* 0x020e240000201800 */
[----:B0--3--:R1:W-:Y:S02]  /*10c0*/  STL.128 [R1], R8 ;  /* 0x0000000801007387 */ /* 0x0093e40000100c00 */
[----:B------:R-:W-:-:S07]  /*10d0*/  LEPC R20, `(.L_x_15) ;  /* 0x000000001014794e */ /* 0x000fce0000000000 */
[----:B-1----:R-:W-:Y:S05]  /*10e0*/  CALL.ABS.NOINC R12 ;  /* 0x000000000c007343 */ /* 0x002fea0003c00000 */
.L_x_15:
[----:B------:R-:W-:Y:S01]  /*10f0*/  FFMA R38, R30, R24, R23 ;  /* 0x000000181e267223 */ /* 0x000fe20000000017 */
[----:B------:R-:W-:-:S07]  /*1100*/  VIADD R29, R29, 0x4 ;  /* 0x000000041d1d7836 */ /* 0x000fce0000000000 */
.L_x_11:
[----:B------:R-:W-:-:S13]  /*1110*/  ISETP.NE.AND P0, PT, R19, RZ, PT ;  /* 0x000000ff1300720c */ /* 0x000fda0003f05270 */
[----:B------:R-:W-:Y:S05]  /*1120*/  @!P0 BRA `(.L_x_0) ;  /* 0x0000000400248947 */ /* 0x000fea0003800000 */
[----:B------:R-:W-:-:S13]  /*1130*/  ISETP.NE.AND P0, PT, R19, 0x1, PT ;  /* 0x000000011300780c */ /* 0x000fda0003f05270 */
[----:B------:R-:W-:Y:S05]  /*1140*/  @!P0 BRA `(.L_x_16) ;  /* 0x0000000000b88947 */ /* 0x000fea0003800000 */
[----:B------:R-:W0:Y:S01]  /*1150*/  LDC.64 R20, c[0x0][0x380] ;  /* 0x0000e000ff147b82 */ /* 0x000e220000000a00 */
[----:B------:R-:W1:Y:S01]  /*1160*/  LDCU UR4, c[0x0][0x398] ;  /* 0x00007300ff0477ac */ /* 0x000e620008000800 */
[----:B------:R-:W-:-:S06]  /*1170*/  IADD3 R3, PT, PT, R22, R29, RZ ;  /* 0x0000001d16037210 */ /* 0x000fcc0007ffe0ff */
[----:B------:R-:W2:Y:S01]  /*1180*/  LDC.64 R14, c[0x0][0x388] ;  /* 0x0000e200ff0e7b82 */ /* 0x000ea20000000a00 */
[----:B-1----:R-:W-:Y:S01]  /*1190*/  IMAD R24, R29, UR4, R18 ;  /* 0x000000041d187c24 */ /* 0x002fe2000f8e0212 */
[----:B------:R-:W-:Y:S01]  /*11a0*/  MOV R23, 0x0 ;  /* 0x0000000000177802 */ /* 0x000fe20000000f00 */
[----:B------:R-:W1:Y:S01]  /*11b0*/  LDCU.64 UR4, c[0x4][0x8] ;  /* 0x01000100ff0477ac */ /* 0x000e620008000a00 */
[----:B0-----:R-:W-:-:S05]  /*11c0*/  IMAD.WIDE.U32 R20, R3, 0x4, R20 ;  /* 0x0000000403147825 */ /* 0x001fca00078e0014 */
[----:B------:R-:W3:Y:S01]  /*11d0*/  LDG.E R19, desc[UR36][R20.64] ;  /* 0x0000002414137981 */ /* 0x000ee2000c1e1900 */
[----:B--2---:R-:W-:-:S05]  /*11e0*/  IMAD.WIDE.U32 R14, R24, 0x4, R14 ;  /* 0x00000004180e7825 */ /* 0x004fca00078e000e */
[----:B------:R-:W2:Y:S01]  /*11f0*/  LDG.E R17, desc[UR36][R14.64] ;  /* 0x000000240e117981 */ /* 0x000ea2000c1e1900 */
[----:B------:R0:W4:Y:S01]  /*1200*/  LDC.64 R12, c[0x4][R23] ;  /* 0x01000000170c7b82 */ /* 0x0001220000000a00 */
[----:B-1----:R-:W-:Y:S01]  /*1210*/  IMAD.U32 R4, RZ, RZ, UR4 ;  /* 0x00000004ff047e24 */ /* 0x002fe2000f8e00ff */
[----:B------:R-:W-:Y:S01]  /*1220*/  MOV R5, UR5 ;  /* 0x0000000500057c02 */ /* 0x000fe20008000f00 */
[----:B------:R-:W-:Y:S01]  /*1230*/  IMAD.MOV.U32 R6, RZ, RZ, R2 ;  /* 0x000000ffff067224 */ /* 0x000fe200078e0002 */
[----:B------:R-:W-:Y:S01]  /*1240*/  MOV R7, R16 ;  /* 0x0000001000077202 */ /* 0x000fe20000000f00 */
[----:B---3--:R-:W-:Y:S08]  /*1250*/  F2F.F64.F32 R8, R19 ;  /* 0x0000001300087310 */ /* 0x008ff00000201800 */
[----:B--2---:R-:W1:Y:S02]  /*1260*/  F2F.F64.F32 R10, R17 ;  /* 0x00000011000a7310 */ /* 0x004e640000201800 */
[----:B-1--4-:R0:W-:Y:S02]  /*1270*/  STL.128 [R1], R8 ;  /* 0x0000000801007387 */ /* 0x0121e40000100c00 */
[----:B------:R-:W-:-:S07]  /*1280*/  LEPC R20, `(.L_x_17) ;  /* 0x000000001014794e */ /* 0x000fce0000000000 */
[----:B0-----:R-:W-:Y:S05]  /*1290*/  CALL.ABS.NOINC R12 ;  /* 0x000000000c007343 */ /* 0x001fea0003c00000 */
.L_x_17:
        /* <DEDUP_REMOVED lines=9> */
[----:B------:R0:W1:Y:S01]  /*1330*/  LDC.64 R12, c[0x4][R23] ;  /* 0x01000000170c7b82 */ /* 0x0000620000000a00 */
[----:B------:R-:W2:Y:S03]  /*1340*/  LDCU.64 UR4, c[0x4][0x8] ;  /* 0x01000100ff0477ac */ /* 0x000ea60008000a00 */
[----:B------:R-:W3:Y:S04]  /*1350*/  LDG.E R24, desc[UR36][R24.64] ;  /* 0x0000002418187981 */ /* 0x000ee8000c1e1900 */
[----:B------:R-:W4:Y:S01]  /*1360*/  LDG.E R26, desc[UR36][R26.64+0x4] ;  /* 0x000004241a1a7981 */ /* 0x000f22000c1e1900 */
[----:B------:R-:W-:Y:S01]  /*1370*/  FFMA R17, R19, R17, R38 ;  /* 0x0000001113117223 */ /* 0x000fe20000000026 */
[----:B------:R-:W-:Y:S01]  /*1380*/  IMAD.MOV.U32 R6, RZ, RZ, R2 ;  /* 0x000000ffff067224 */ /* 0x000fe200078e0002 */
[----:B------:R-:W-:Y:S01]  /*1390*/  MOV R7, R16 ;  /* 0x0000001000077202 */ /* 0x000fe20000000f00 */
[----:B--2---:R-:W-:Y:S01]  /*13a0*/  IMAD.U32 R4, RZ, RZ, UR4 ;  /* 0x00000004ff047e24 */ /* 0x004fe2000f8e00ff */
[----:B------:R-:W-:Y:S01]  /*13b0*/  MOV R5, UR5 ;  /* 0x0000000500057c02 */ /* 0x000fe20008000f00 */
[----:B---3--:R-:W-:Y:S08]  /*13c0*/  F2F.F64.F32 R10, R24 ;  /* 0x00000018000a7310 */ /* 0x008ff00000201800 */
[----:B----4-:R-:W2:Y:S02]  /*13d0*/  F2F.F64.F32 R8, R26 ;  /* 0x0000001a00087310 */ /* 0x010ea40000201800 */
[----:B-12---:R0:W-:Y:S02]  /*13e0*/  STL.128 [R1], R8 ;  /* 0x0000000801007387 */ /* 0x0061e40000100c00 */
[----:B------:R-:W-:-:S07]  /*13f0*/  LEPC R20, `(.L_x_18) ;  /* 0x000000001014794e */ /* 0x000fce0000000000 */
[----:B0-----:R-:W-:Y:S05]  /*1400*/  CALL.ABS.NOINC R12 ;  /* 0x000000000c007343 */ /* 0x001fea0003c00000 */
.L_x_18:
[----:B------:R-:W-:Y:S01]  /*1410*/  FFMA R38, R26, R24, R17 ;  /* 0x000000181a267223 */ /* 0x000fe20000000011 */
[----:B------:R-:W-:-:S07]  /*1420*/  VIADD R29, R29, 0x2 ;  /* 0x000000021d1d7836 */ /* 0x000fce0000000000 */
.L_x_16:
[----:B------:R-:W0:Y:S02]  /*1430*/  LDCU UR5, c[0x0][0x398] ;  /* 0x00007300ff0577ac */ /* 0x000e240008000800 */
[----:B0-----:R-:W-:-:S04]  /*1440*/  ULOP3.LUT UR4, UR5, 0x1, URZ, 0xc0, !UPT ;  /* 0x0000000105047892 */ /* 0x001fc8000f8ec0ff */
[----:B------:R-:W-:-:S09]  /*1450*/  UISETP.NE.U32.AND UP0, UPT, UR4, 0x1, UPT ;  /* 0x000000010400788c */ /* 0x000fd2000bf05070 */
[----:B------:R-:W-:Y:S05]  /*1460*/  BRA.U UP0, `(.L_x_0) ;  /* 0x0000000100547547 */ /* 0x000fea000b800000 */
[----:B------:R-:W0:Y:S01]  /*1470*/  LDC.64 R8, c[0x0][0x380] ;  /* 0x0000e000ff087b82 */ /* 0x000e220000000a00 */
[----:B------:R-:W-:Y:S01]  /*1480*/  IADD3 R3, PT, PT, R22, R29, RZ ;  /* 0x0000001d16037210 */ /* 0x000fe20007ffe0ff */
[----:B------:R-:W-:-:S06]  /*1490*/  IMAD R29, R29, UR5, R18 ;  /* 0x000000051d1d7c24 */ /* 0x000fcc000f8e0212 */
        /* <DEDUP_REMOVED lines=17> */
.L_x_19:
[----:B------:R-:W-:-:S07]  /*15b0*/  FFMA R38, R17, R18, R38 ;  /* 0x0000001211267223 */ /* 0x000fce0000000026 */
.L_x_0:
[----:B------:R-:W0:Y:S01]  /*15c0*/  F2F.F64.F32 R8, R38 ;  /* 0x0000002600087310 */ /* 0x000e220000201800 */
[----:B------:R-:W-:Y:S01]  /*15d0*/  MOV R17, 0x0 ;  /* 0x0000000000117802 */ /* 0x000fe20000000f00 */
[----:B------:R-:W1:Y:S01]  /*15e0*/  LDCU.64 UR4, c[0x4][0x10] ;  /* 0x01000200ff0477ac */ /* 0x000e620008000a00 */
[----:B------:R-:W-:Y:S01]  /*15f0*/  MOV R6, R2 ;  /* 0x0000000200067202 */ /* 0x000fe20000000f00 */
[----:B------:R-:W-:Y:S01]  /*1600*/  IMAD.MOV.U32 R7, RZ, RZ, R16 ;  /* 0x000000ffff077224 */ /* 0x000fe200078e0010 */
[----:B------:R2:W3:Y:S01]  /*1610*/  LDC.64 R10, c[0x4][R17] ;  /* 0x01000000110a7b82 */ /* 0x0004e20000000a00 */
[----:B0-----:R2:W-:Y:S01]  /*1620*/  STL.64 [R1], R8 ;  /* 0x0000000801007387 */ /* 0x0015e20000100a00 */
[----:B-1----:R-:W-:Y:S01]  /*1630*/  IMAD.U32 R4, RZ, RZ, UR4 ;  /* 0x00000004ff047e24 */ /* 0x002fe2000f8e00ff */
[----:B------:R-:W-:-:S07]  /*1640*/  MOV R5, UR5 ;  /* 0x0000000500057c02 */ /* 0x000fce0008000f00 */
[----:B------:R-:W-:-:S07]  /*1650*/  LEPC R20, `(.L_x_20) ;  /* 0x000000001014794e */ /* 0x000fce0000000000 */
[----:B--23--:R-:W-:Y:S05]  /*1660*/  CALL.ABS.NOINC R10 ;  /* 0x000000000a007343 */ /* 0x00cfea0003c00000 */
.L_x_20:
[----:B------:R-:W0:Y:S01]  /*1670*/  F2I.TRUNC.NTZ R38, R38 ;  /* 0x0000002600267305 */ /* 0x000e22000020f100 */
[----:B------:R-:W1:Y:S01]  /*1680*/  S2R R4, SR_TID.Y ;  /* 0x0000000000047919 */ /* 0x000e620000002200 */
[----:B------:R-:W2:Y:S01]  /*1690*/  LDC.64 R8, c[0x0][0x390] ;  /* 0x0000e400ff087b82 */ /* 0x000ea20000000a00 */
[----:B------:R-:W1:Y:S01]  /*16a0*/  LDCU UR4, c[0x0][0x398] ;  /* 0x00007300ff0477ac */ /* 0x000e620008000800 */
[----:B------:R-:W-:Y:S01]  /*16b0*/  MOV R6, R2 ;  /* 0x0000000200067202 */ /* 0x000fe20000000f00 */
[----:B------:R-:W1:Y:S01]  /*16c0*/  S2R R5, SR_TID.X ;  /* 0x0000000000057919 */ /* 0x000e620000002100 */
[----:B------:R-:W-:-:S04]  /*16d0*/  MOV R7, R16 ;  /* 0x0000001000077202 */ /* 0x000fc80000000f00 */
[----:B------:R3:W4:Y:S01]  /*16e0*/  LDC.64 R12, c[0x4][R17] ;  /* 0x01000000110c7b82 */ /* 0x0007220000000a00 */
[----:B0-----:R-:W-:-:S04]  /*16f0*/  SHF.R.S32.HI R3, RZ, 0x1f, R38 ;  /* 0x0000001fff037819 */ /* 0x001fc80000011426 */
[----:B------:R-:W-:-:S04]  /*1700*/  LEA.HI R3, R3, R38, RZ, 0x7 ;  /* 0x0000002603037211 */ /* 0x000fc800078f38ff */
[----:B------:R-:W-:-:S04]  /*1710*/  LOP3.LUT R3, R3, 0xffffff80, RZ, 0xc0, !PT ;  /* 0xffffff8003037812 */ /* 0x000fc800078ec0ff */
[----:B------:R-:W-:-:S04]  /*1720*/  IADD3 R0, PT, PT, R38, -R3, RZ ;  /* 0x8000000326007210 */ /* 0x000fc80007ffe0ff */
[----:B------:R-:W-:-:S04]  /*1730*/  I2FP.F32.S32 R0, R0 ;  /* 0x0000000000007245 */ /* 0x000fc80000201400 */
[----:B------:R-:W0:Y:S01]  /*1740*/  F2F.F64.F32 R10, R0 ;  /* 0x00000000000a7310 */ /* 0x000e220000201800 */
[----:B-1----:R-:W-:Y:S01]  /*1750*/  IMAD R3, R4, UR4, R5 ;  /* 0x0000000404037c24 */ /* 0x002fe2000f8e0205 */
[----:B------:R-:W1:Y:S03]  /*1760*/  LDCU.64 UR4, c[0x4][0x18] ;  /* 0x01000300ff0477ac */ /* 0x000e660008000a00 */
[----:B--2---:R-:W-:-:S05]  /*1770*/  IMAD.WIDE R8, R3, 0x4, R8 ;  /* 0x0000000403087825 */ /* 0x004fca00078e0208 */
[----:B------:R3:W-:Y:S04]  /*1780*/  STG.E desc[UR36][R8.64], R0 ;  /* 0x0000000008007986 */ /* 0x0007e8000c101924 */
[----:B0-----:R3:W-:Y:S01]  /*1790*/  STL.64 [R1], R10 ;  /* 0x0000000a01007387 */ /* 0x0017e20000100a00 */
[----:B-1----:R-:W-:Y:S01]  /*17a0*/  MOV R4, UR4 ;  /* 0x0000000400047c02 */ /* 0x002fe20008000f00 */
[----:B----4-:R-:W-:-:S07]  /*17b0*/  IMAD.U32 R5, RZ, RZ, UR5 ;  /* 0x00000005ff057e24 */ /* 0x010fce000f8e00ff */
[----:B------:R-:W-:-:S07]  /*17c0*/  LEPC R20, `(.L_x_21) ;  /* 0x000000001014794e */ /* 0x000fce0000000000 */
[----:B---3--:R-:W-:Y:S05]  /*17d0*/  CALL.ABS.NOINC R12 ;  /* 0x000000000c007343 */ /* 0x008fea0003c00000 */
.L_x_21:
[----:B------:R-:W-:Y:S05]  /*17e0*/  EXIT ;  /* 0x000000000000794d */ /* 0x000fea0003800000 */
.L_x_22:
[----:B------:R-:W-:-:S00]  /*17f0*/  BRA `(.L_x_22) ;  /* 0xfffffffc00fc7947 */ /* 0x000fc0000383ffff */
[----:B------:R-:W-:-:S00]  /*1800*/  NOP ;  /* 0x0000000000007918 */ /* 0x000fc00000000000 */
[----:B------:R-:W-:-:S00]  /*1810*/  NOP ;  /* 0x0000000000007918 */ /* 0x000fc00000000000 */
[----:B------:R-:W-:-:S00]  /*1820*/  NOP ;  /* 0x0000000000007918 */ /* 0x000fc00000000000 */
[----:B------:R-:W-:-:S00]  /*1830*/  NOP ;  /* 0x0000000000007918 */ /* 0x000fc00000000000 */
[----:B------:R-:W-:-:S00]  /*1840*/  NOP ;  /* 0x0000000000007918 */ /* 0x000fc00000000000 */
[----:B------:R-:W-:-:S00]  /*1850*/  NOP ;  /* 0x0000000000007918 */ /* 0x000fc00000000000 */
[----:B------:R-:W-:-:S00]  /*1860*/  NOP ;  /* 0x0000000000007918 */ /* 0x000fc00000000000 */
[----:B------:R-:W-:-:S00]  /*1870*/  NOP ;  /* 0x0000000000007918 */ /* 0x000fc00000000000 */
.L_x_23:


//--------------------- .nv.global.init           --------------------------
	.section	.nv.global.init,"aw",@progbits
.nv.global.init:
	.type		$str$2,@object
	.size		$str$2,($str$1 - $str$2)
$str$2:
        /*0000*/ 	.byte	0x72, 0x65, 0x73, 0x75, 0x6c, 0x74, 0x3a, 0x20, 0x25, 0x66, 0x0a, 0x00
	.type		$str$1,@object
	.size		$str$1,($str - $str$1)
$str$1:
        /*000c*/ 	.byte	0x50, 0x56, 0x61, 0x6c, 0x75, 0x65, 0x3a, 0x20, 0x25, 0x66, 0x0a, 0x00
	.type		$str,@object
	.size		$str,(.L_0 - $str)
$str:
        /*0018*/ 	.byte	0x0a, 0x4d, 0x75, 0x6c, 0x74, 0x69, 0x70, 0x6c, 0x79, 0x69, 0x6e, 0x67, 0x20, 0x25, 0x66, 0x20
        /*0028*/ 	.byte	0x62, 0x79, 0x20, 0x25, 0x66, 0x3a, 0x20, 0x0a, 0x00
.L_0:


//--------------------- .nv.shared.reserved.0     --------------------------
	.section	.nv.shared.reserved.0,"aw",@nobits
	.weak		__nv_reservedSMEM_offset_0_alias
	.size		__nv_reservedSMEM_offset_0_alias, 0, 64
	.other		__nv_reservedSMEM_offset_0_alias,@"STO_CUDA_RESERVED_SHARED STV_DEFAULT"
__nv_reservedSMEM_offset_0_alias:
	.zero		0
	.zero		64


//--------------------- .nv.constant0._Z10mtxEncryptPfS_S_i --------------------------
	.section	.nv.constant0._Z10mtxEncryptPfS_S_i,"a",@progbits
	.sectionflags	@""
	.align	4
.nv.constant0._Z10mtxEncryptPfS_S_i:
	.zero		924


//--------------------- SYMBOLS --------------------------

	.type		.nv.reservedSmem.offset0,@object
	.size		.nv.reservedSmem.offset0,0x4
	.type		vprintf,@function
